//
// Generated by NVIDIA NVVM Compiler
//
// Compiler Build ID: CL-36424714
// Cuda compilation tools, release 13.0, V13.0.88
// Based on NVVM 20.0.0
//

.version 9.0
.target sm_100
.address_size 64

	// .globl	_Z11convolutionPfPKfS_iii
// _ZZ11convolutionPfPKfS_iiiE4N_ds has been demoted

.visible .entry _Z11convolutionPfPKfS_iii(
	.param .u64 .ptr .align 1 _Z11convolutionPfPKfS_iii_param_0,
	.param .u64 .ptr .align 1 _Z11convolutionPfPKfS_iii_param_1,
	.param .u64 .ptr .align 1 _Z11convolutionPfPKfS_iii_param_2,
	.param .u32 _Z11convolutionPfPKfS_iii_param_3,
	.param .u32 _Z11convolutionPfPKfS_iii_param_4,
	.param .u32 _Z11convolutionPfPKfS_iii_param_5
)
{
	.reg .pred 	%p<23>;
	.reg .b16 	%rs<11>;
	.reg .b32 	%r<60>;
	.reg .b32 	%f<82>;
	.reg .b64 	%rd<13>;
	.reg .b64 	%fd<4>;
	// demoted variable
	.shared .align 4 .b8 _ZZ11convolutionPfPKfS_iiiE4N_ds[1600];
	ld.param.u64 	%rd6, [_Z11convolutionPfPKfS_iii_param_0];
	ld.param.u64 	%rd7, [_Z11convolutionPfPKfS_iii_param_1];
	ld.param.u64 	%rd8, [_Z11convolutionPfPKfS_iii_param_2];
	ld.param.u32 	%r17, [_Z11convolutionPfPKfS_iii_param_3];
	ld.param.u32 	%r18, [_Z11convolutionPfPKfS_iii_param_4];
	ld.param.u32 	%r19, [_Z11convolutionPfPKfS_iii_param_5];
	setp.lt.s32 	%p4, %r17, 1;
	@%p4 bra 	$L__BB0_11;
	cvta.to.global.u64 	%rd1, %rd7;
	cvta.to.global.u64 	%rd2, %rd6;
	mov.u32 	%r20, %tid.y;
	shl.b32 	%r21, %r20, 4;
	mov.u32 	%r22, %tid.x;
	add.s32 	%r1, %r21, %r22;
	cvt.u16.u32 	%rs1, %r1;
	mul.hi.u16 	%rs2, %rs1, 26215;
	shr.u16 	%rs3, %rs2, 3;
	cvt.u32.u16 	%r23, %rs3;
	mul.lo.s16 	%rs4, %rs3, 20;
	sub.s16 	%rs5, %rs1, %rs4;
	cvt.u32.u16 	%r24, %rs5;
	mov.u32 	%r25, %ctaid.y;
	shl.b32 	%r26, %r25, 4;
	add.s32 	%r27, %r26, %r23;
	add.s32 	%r29, %r27, -2;
	mov.u32 	%r30, %ctaid.x;
	shl.b32 	%r31, %r30, 4;
	add.s32 	%r32, %r31, -2;
	add.s32 	%r33, %r32, %r24;
	mad.lo.s32 	%r34, %r29, %r18, %r33;
	mul.lo.s32 	%r56, %r34, %r17;
	setp.gt.u32 	%p5, %r27, 1;
	setp.lt.s32 	%p6, %r29, %r19;
	and.pred  	%p7, %p5, %p6;
	setp.gt.s32 	%p8, %r33, -1;
	and.pred  	%p9, %p8, %p7;
	setp.lt.s32 	%p10, %r33, %r18;
	and.pred  	%p1, %p10, %p9;
	mul.wide.u16 	%r35, %rs3, 80;
	mov.u32 	%r36, _ZZ11convolutionPfPKfS_iiiE4N_ds;
	add.s32 	%r37, %r36, %r35;
	mul.wide.u16 	%r38, %rs5, 4;
	add.s32 	%r3, %r37, %r38;
	add.s16 	%rs6, %rs1, 256;
	mul.hi.u16 	%rs7, %rs6, 26215;
	shr.u16 	%rs8, %rs7, 3;
	cvt.u32.u16 	%r39, %rs8;
	mul.lo.s16 	%rs9, %rs8, 20;
	sub.s16 	%rs10, %rs6, %rs9;
	cvt.u32.u16 	%r40, %rs10;
	add.s32 	%r41, %r26, %r39;
	add.s32 	%r42, %r41, -2;
	add.s32 	%r43, %r32, %r40;
	setp.lt.s32 	%p11, %r42, %r19;
	setp.gt.s32 	%p12, %r43, -1;
	setp.lt.s32 	%p13, %r43, %r18;
	and.pred  	%p14, %p12, %p13;
	and.pred  	%p2, %p11, %p14;
	mul.wide.u16 	%r44, %rs8, 80;
	add.s32 	%r45, %r36, %r44;
	mul.wide.u16 	%r46, %rs10, 4;
	add.s32 	%r4, %r45, %r46;
	add.s32 	%r47, %r26, %r20;
	add.s32 	%r48, %r31, %r22;
	setp.lt.s32 	%p16, %r47, %r19;
	setp.lt.s32 	%p17, %r48, %r18;
	and.pred  	%p3, %p17, %p16;
	mad.lo.s32 	%r49, %r18, %r47, %r48;
	mul.lo.s32 	%r58, %r49, %r17;
	mad.lo.s32 	%r50, %r20, 80, %r36;
	shl.b32 	%r51, %r22, 2;
	add.s32 	%r6, %r50, %r51;
	neg.s32 	%r59, %r17;
	mad.lo.s32 	%r52, %r18, %r42, %r31;
	add.s32 	%r53, %r52, %r40;
	add.s32 	%r54, %r53, -2;
	mul.lo.s32 	%r57, %r17, %r54;
	cvta.to.global.u64 	%rd3, %rd8;
	not.pred 	%p18, %p1;
	not.pred 	%p20, %p2;
	not.pred 	%p21, %p3;
$L__BB0_2:
	mul.wide.s32 	%rd9, %r57, 4;
	add.s64 	%rd4, %rd2, %rd9;
	mul.wide.s32 	%rd10, %r56, 4;
	add.s64 	%rd5, %rd2, %rd10;
	mov.f32 	%f81, 0f00000000;
	@%p18 bra 	$L__BB0_4;
	ld.global.f32 	%f81, [%rd5];
$L__BB0_4:
	setp.gt.u32 	%p19, %r1, 143;
	st.shared.f32 	[%r3], %f81;
	@%p19 bra 	$L__BB0_8;
	@%p20 bra 	$L__BB0_7;
	ld.global.f32 	%f5, [%rd4];
	st.shared.f32 	[%r4], %f5;
	bra.uni 	$L__BB0_8;
$L__BB0_7:
	mov.b32 	%r55, 0;
	st.shared.u32 	[%r4], %r55;
$L__BB0_8:
	bar.sync 	0;
	ld.shared.f32 	%f6, [%r6];
	ld.global.nc.f32 	%f7, [%rd1];
	fma.rn.f32 	%f8, %f6, %f7, 0f00000000;
	ld.shared.f32 	%f9, [%r6+4];
	ld.global.nc.f32 	%f10, [%rd1+4];
	fma.rn.f32 	%f11, %f9, %f10, %f8;
	ld.shared.f32 	%f12, [%r6+8];
	ld.global.nc.f32 	%f13, [%rd1+8];
	fma.rn.f32 	%f14, %f12, %f13, %f11;
	ld.shared.f32 	%f15, [%r6+12];
	ld.global.nc.f32 	%f16, [%rd1+12];
	fma.rn.f32 	%f17, %f15, %f16, %f14;
	ld.shared.f32 	%f18, [%r6+16];
	ld.global.nc.f32 	%f19, [%rd1+16];
	fma.rn.f32 	%f20, %f18, %f19, %f17;
	ld.shared.f32 	%f21, [%r6+80];
	ld.global.nc.f32 	%f22, [%rd1+20];
	fma.rn.f32 	%f23, %f21, %f22, %f20;
	ld.shared.f32 	%f24, [%r6+84];
	ld.global.nc.f32 	%f25, [%rd1+24];
	fma.rn.f32 	%f26, %f24, %f25, %f23;
	ld.shared.f32 	%f27, [%r6+88];
	ld.global.nc.f32 	%f28, [%rd1+28];
	fma.rn.f32 	%f29, %f27, %f28, %f26;
	ld.shared.f32 	%f30, [%r6+92];
	ld.global.nc.f32 	%f31, [%rd1+32];
	fma.rn.f32 	%f32, %f30, %f31, %f29;
	ld.shared.f32 	%f33, [%r6+96];
	ld.global.nc.f32 	%f34, [%rd1+36];
	fma.rn.f32 	%f35, %f33, %f34, %f32;
	ld.shared.f32 	%f36, [%r6+160];
	ld.global.nc.f32 	%f37, [%rd1+40];
	fma.rn.f32 	%f38, %f36, %f37, %f35;
	ld.shared.f32 	%f39, [%r6+164];
	ld.global.nc.f32 	%f40, [%rd1+44];
	fma.rn.f32 	%f41, %f39, %f40, %f38;
	ld.shared.f32 	%f42, [%r6+168];
	ld.global.nc.f32 	%f43, [%rd1+48];
	fma.rn.f32 	%f44, %f42, %f43, %f41;
	ld.shared.f32 	%f45, [%r6+172];
	ld.global.nc.f32 	%f46, [%rd1+52];
	fma.rn.f32 	%f47, %f45, %f46, %f44;
	ld.shared.f32 	%f48, [%r6+176];
	ld.global.nc.f32 	%f49, [%rd1+56];
	fma.rn.f32 	%f50, %f48, %f49, %f47;
	ld.shared.f32 	%f51, [%r6+240];
	ld.global.nc.f32 	%f52, [%rd1+60];
	fma.rn.f32 	%f53, %f51, %f52, %f50;
	ld.shared.f32 	%f54, [%r6+244];
	ld.global.nc.f32 	%f55, [%rd1+64];
	fma.rn.f32 	%f56, %f54, %f55, %f53;
	ld.shared.f32 	%f57, [%r6+248];
	ld.global.nc.f32 	%f58, [%rd1+68];
	fma.rn.f32 	%f59, %f57, %f58, %f56;
	ld.shared.f32 	%f60, [%r6+252];
	ld.global.nc.f32 	%f61, [%rd1+72];
	fma.rn.f32 	%f62, %f60, %f61, %f59;
	ld.shared.f32 	%f63, [%r6+256];
	ld.global.nc.f32 	%f64, [%rd1+76];
	fma.rn.f32 	%f65, %f63, %f64, %f62;
	ld.shared.f32 	%f66, [%r6+320];
	ld.global.nc.f32 	%f67, [%rd1+80];
	fma.rn.f32 	%f68, %f66, %f67, %f65;
	ld.shared.f32 	%f69, [%r6+324];
	ld.global.nc.f32 	%f70, [%rd1+84];
	fma.rn.f32 	%f71, %f69, %f70, %f68;
	ld.shared.f32 	%f72, [%r6+328];
	ld.global.nc.f32 	%f73, [%rd1+88];
	fma.rn.f32 	%f74, %f72, %f73, %f71;
	ld.shared.f32 	%f75, [%r6+332];
	ld.global.nc.f32 	%f76, [%rd1+92];
	fma.rn.f32 	%f77, %f75, %f76, %f74;
	ld.shared.f32 	%f78, [%r6+336];
	ld.global.nc.f32 	%f79, [%rd1+96];
	fma.rn.f32 	%f3, %f78, %f79, %f77;
	@%p21 bra 	$L__BB0_10;
	cvt.f64.f32 	%fd1, %f3;
	max.f64 	%fd2, %fd1, 0d0000000000000000;
	min.f64 	%fd3, %fd2, 0d3FF0000000000000;
	cvt.rn.f32.f64 	%f80, %fd3;
	mul.wide.s32 	%rd11, %r58, 4;
	add.s64 	%rd12, %rd3, %rd11;
	st.global.f32 	[%rd12], %f80;
$L__BB0_10:
	bar.sync 	0;
	add.s32 	%r59, %r59, 1;
	setp.ne.s32 	%p22, %r59, 0;
	add.s32 	%r58, %r58, 1;
	add.s32 	%r57, %r57, 1;
	add.s32 	%r56, %r56, 1;
	@%p22 bra 	$L__BB0_2;
$L__BB0_11:
	ret;

}


// ===== COMPILED SASS (sm_100) =====

	.target	sm_100

	.elftype	@"ET_EXEC"


//--------------------- .note.nv.tkinfo           --------------------------
	.section	.note.nv.tkinfo,"",@"SHT_NOTE"
	.sectionflags	@"SHF_NOTE_NV_TKINFO"
	.tkinfo
        /*0018*/ 	.word	0x00000002
        /*0030*/ 	.string	""
        /*0030*/ 	.string	"ptxas"
        /*0030*/ 	.string	"Cuda compilation tools, release 13.0, V13.0.88"
        /*0030*/ 	.string	"Build cuda_13.0.r13.0/compiler.36424714_0"
        /*0030*/ 	.string	"-arch sm_100 -m 64 "



//--------------------- .note.nv.cuinfo           --------------------------
	.section	.note.nv.cuinfo,"",@"SHT_NOTE"
	.sectionflags	@"SHF_NOTE_NV_CUINFO"
        /*0018*/ 	.short	0x0002
        /*001a*/ 	.short	0x0064
        /*001c*/ 	.short	0x0082
	.zero		2


//--------------------- .nv.info                  --------------------------
	.section	.nv.info,"",@"SHT_CUDA_INFO"
	.align	4


	//----- nvinfo : EIATTR_REGCOUNT
	.align		4
        /*0000*/ 	.byte	0x04, 0x2f
        /*0002*/ 	.short	(.L_1 - .L_0)
	.align		4
.L_0:
        /*0004*/ 	.word	index@(_Z11convolutionPfPKfS_iii)
        /*0008*/ 	.word	0x00000020


	//----- nvinfo : EIATTR_FRAME_SIZE
	.align		4
.L_1:
        /*000c*/ 	.byte	0x04, 0x11
        /*000e*/ 	.short	(.L_3 - .L_2)
	.align		4
.L_2:
        /*0010*/ 	.word	index@(_Z11convolutionPfPKfS_iii)
        /*0014*/ 	.word	0x00000000


	//----- nvinfo : EIATTR_MIN_STACK_SIZE
	.align		4
.L_3:
        /*0018*/ 	.byte	0x04, 0x12
        /*001a*/ 	.short	(.L_5 - .L_4)
	.align		4
.L_4:
        /*001c*/ 	.word	index@(_Z11convolutionPfPKfS_iii)
        /*0020*/ 	.word	0x00000000
.L_5:


//--------------------- .nv.compat                --------------------------
	.section	.nv.compat,"",@"SHT_CUDA_COMPAT_INFO"
	.align	4
        /*0000*/ 	.byte	0x02, 0x09, 0x00, 0x00, 0x02, 0x02, 0x01, 0x00, 0x02, 0x05, 0x05, 0x00, 0x03, 0x07, 0x01, 0x01
        /*0010*/ 	.byte	0x02, 0x03, 0x00, 0x00, 0x02, 0x06, 0x01, 0x00, 0x04, 0x0b, 0x08, 0x00, 0x01, 0x00, 0x00, 0x00
        /*0020*/ 	.byte	0x00, 0x00, 0x00, 0x00


//--------------------- .nv.info._Z11convolutionPfPKfS_iii --------------------------
	.section	.nv.info._Z11convolutionPfPKfS_iii,"",@"SHT_CUDA_INFO"
	.sectionflags	@""
	.align	4


	//----- nvinfo : EIATTR_CUDA_API_VERSION
	.align		4
        /*0000*/ 	.byte	0x04, 0x37
        /*0002*/ 	.short	(.L_7 - .L_6)
.L_6:
        /*0004*/ 	.word	0x00000082


	//----- nvinfo : EIATTR_KPARAM_INFO
	.align		4
.L_7:
        /*0008*/ 	.byte	0x04, 0x17
        /*000a*/ 	.short	(.L_9 - .L_8)
.L_8:
        /*000c*/ 	.word	0x00000000
        /*0010*/ 	.short	0x0005
        /*0012*/ 	.short	0x0020
        /*0014*/ 	.byte	0x00, 0xf0, 0x11, 0x00


	//----- nvinfo : EIATTR_KPARAM_INFO
	.align		4
.L_9:
        /*0018*/ 	.byte	0x04, 0x17
        /*001a*/ 	.short	(.L_11 - .L_10)
.L_10:
        /*001c*/ 	.word	0x00000000
        /*0020*/ 	.short	0x0004
        /*0022*/ 	.short	0x001c
        /*0024*/ 	.byte	0x00, 0xf0, 0x11, 0x00


	//----- nvinfo : EIATTR_KPARAM_INFO
	.align		4
.L_11:
        /*0028*/ 	.byte	0x04, 0x17
        /*002a*/ 	.short	(.L_13 - .L_12)
.L_12:
        /*002c*/ 	.word	0x00000000
        /*0030*/ 	.short	0x0003
        /*0032*/ 	.short	0x0018
        /*0034*/ 	.byte	0x00, 0xf0, 0x11, 0x00


	//----- nvinfo : EIATTR_KPARAM_INFO
	.align		4
.L_13:
        /*0038*/ 	.byte	0x04, 0x17
        /*003a*/ 	.short	(.L_15 - .L_14)
.L_14:
        /*003c*/ 	.word	0x00000000
        /*0040*/ 	.short	0x0002
        /*0042*/ 	.short	0x0010
        /*0044*/ 	.byte	0x00, 0xf5, 0x21, 0x00


	//----- nvinfo : EIATTR_KPARAM_INFO
	.align		4
.L_15:
        /*0048*/ 	.byte	0x04, 0x17
        /*004a*/ 	.short	(.L_17 - .L_16)
.L_16:
        /*004c*/ 	.word	0x00000000
        /*0050*/ 	.short	0x0001
        /*0052*/ 	.short	0x0008
        /*0054*/ 	.byte	0x00, 0xf5, 0x21, 0x00


	//----- nvinfo : EIATTR_KPARAM_INFO
	.align		4
.L_17:
        /*0058*/ 	.byte	0x04, 0x17
        /*005a*/ 	.short	(.L_19 - .L_18)
.L_18:
        /*005c*/ 	.word	0x00000000
        /*0060*/ 	.short	0x0000
        /*0062*/ 	.short	0x0000
        /*0064*/ 	.byte	0x00, 0xf5, 0x21, 0x00


	//----- nvinfo : EIATTR_SPARSE_MMA_MASK
	.align		4
.L_19:
        /*0068*/ 	.byte	0x03, 0x50
        /*006a*/ 	.short	0x0000


	//----- nvinfo : EIATTR_MAXREG_COUNT
	.align		4
        /*006c*/ 	.byte	0x03, 0x1b
        /*006e*/ 	.short	0x00ff


	//----- nvinfo : EIATTR_NUM_BARRIERS
	.align		4
        /*0070*/ 	.byte	0x02, 0x4c
        /*0072*/ 	.byte	0x01
	.zero		1


	//----- nvinfo : EIATTR_MERCURY_ISA_VERSION
	.align		4
        /*0074*/ 	.byte	0x03, 0x5f
        /*0076*/ 	.short	0x0101


	//----- nvinfo : EIATTR_VRC_CTA_INIT_COUNT
	.align		4
        /*0078*/ 	.byte	0x02, 0x4a
	.zero		1
	.zero		1


	//----- nvinfo : EIATTR_EXIT_INSTR_OFFSETS
	.align		4
        /*007c*/ 	.byte	0x04, 0x1c
        /*007e*/ 	.short	(.L_21 - .L_20)


	//   ....[0]....
.L_20:
        /*0080*/ 	.word	0x00000030


	//   ....[1]....
        /*0084*/ 	.word	0x00000bc0


	//----- nvinfo : EIATTR_CRS_STACK_SIZE
	.align		4
.L_21:
        /*0088*/ 	.byte	0x04, 0x1e
        /*008a*/ 	.short	(.L_23 - .L_22)
.L_22:
        /*008c*/ 	.word	0x00000000


	//----- nvinfo : EIATTR_CBANK_PARAM_SIZE
	.align		4
.L_23:
        /*0090*/ 	.byte	0x03, 0x19
        /*0092*/ 	.short	0x0024


	//----- nvinfo : EIATTR_PARAM_CBANK
	.align		4
        /*0094*/ 	.byte	0x04, 0x0a
        /*0096*/ 	.short	(.L_25 - .L_24)
	.align		4
.L_24:
        /*0098*/ 	.word	index@(.nv.constant0._Z11convolutionPfPKfS_iii)
        /*009c*/ 	.short	0x0380
        /*009e*/ 	.short	0x0024


	//----- nvinfo : EIATTR_SW_WAR
	.align		4
.L_25:
        /*00a0*/ 	.byte	0x04, 0x36
        /*00a2*/ 	.short	(.L_27 - .L_26)
.L_26:
        /*00a4*/ 	.word	0x00000008
.L_27:


//--------------------- .nv.callgraph             --------------------------
	.section	.nv.callgraph,"",@"SHT_CUDA_CALLGRAPH"
	.align	4
	.sectionentsize	8
	.align		4
        /*0000*/ 	.word	0x00000000
	.align		4
        /*0004*/ 	.word	0xffffffff
	.align		4
        /*0008*/ 	.word	0x00000000
	.align		4
        /*000c*/ 	.word	0xfffffffe
	.align		4
        /*0010*/ 	.word	0x00000000
	.align		4
        /*0014*/ 	.word	0xfffffffd
	.align		4
        /*0018*/ 	.word	0x00000000
	.align		4
        /*001c*/ 	.word	0xfffffffc


//--------------------- .text._Z11convolutionPfPKfS_iii --------------------------
	.section	.text._Z11convolutionPfPKfS_iii,"ax",@progbits
	.align	128
        .global         _Z11convolutionPfPKfS_iii
        .type           _Z11convolutionPfPKfS_iii,@function
        .size           _Z11convolutionPfPKfS_iii,(.L_x_5 - _Z11convolutionPfPKfS_iii)
        .other          _Z11convolutionPfPKfS_iii,@"STO_CUDA_ENTRY STV_DEFAULT"
_Z11convolutionPfPKfS_iii:
.text._Z11convolutionPfPKfS_iii:
[----:B------:R-:W-:Y:S08]  /*0000*/  LDC R1, c[0x0][0x37c] ;  /* 0x0000df00ff017b82 */ /* 0x000ff00000000800 */
[----:B------:R-:W0:Y:S02]  /*0010*/  LDC R10, c[0x0][0x398] ;  /* 0x0000e600ff0a7b82 */ /* 0x000e240000000800 */
[----:B0-----:R-:W-:-:S13]  /*0020*/  ISETP.GE.AND P0, PT, R10, 0x1, PT ;  /* 0x000000010a00780c */ /* 0x001fda0003f06270 */
[----:B------:R-:W-:Y:S05]  /*0030*/  @!P0 EXIT ;  /* 0x000000000000894d */ /* 0x000fea0003800000 */
[----:B------:R-:W0:Y:S01]  /*0040*/  S2R R7, SR_TID.Y ;  /* 0x0000000000077919 */ /* 0x000e220000002200 */
[----:B------:R-:W1:Y:S01]  /*0050*/  S2UR UR4, SR_CTAID.X ;  /* 0x00000000000479c3 */ /* 0x000e620000002500 */
[----:B------:R-:W2:Y:S01]  /*0060*/  LDCU UR8, c[0x0][0x3a0] ;  /* 0x00007400ff0877ac */ /* 0x000ea20008000800 */
[----:B------:R-:W0:Y:S01]  /*0070*/  S2R R4, SR_TID.X ;  /* 0x0000000000047919 */ /* 0x000e220000002100 */
[----:B------:R-:W3:Y:S01]  /*0080*/  LDCU.64 UR6, c[0x0][0x358] ;  /* 0x00006b00ff0677ac */ /* 0x000ee20008000a00 */
[----:B------:R-:W4:Y:S01]  /*0090*/  S2R R9, SR_CgaCtaId ;  /* 0x0000000000097919 */ /* 0x000f220000008800 */
[----:B------:R-:W5:Y:S01]  /*00a0*/  S2R R13, SR_CTAID.Y ;  /* 0x00000000000d7919 */ /* 0x000f620000002600 */
[----:B-1----:R-:W-:-:S04]  /*00b0*/  USHF.L.U32 UR4, UR4, 0x4, URZ ;  /* 0x0000000404047899 */ /* 0x002fc800080006ff */
[----:B------:R-:W-:Y:S01]  /*00c0*/  UIADD3 UR5, UPT, UPT, UR4, -0x2, URZ ;  /* 0xfffffffe04057890 */ /* 0x000fe2000fffe0ff */
[----:B0-----:R-:W-:Y:S02]  /*00d0*/  LEA R6, R7, R4, 0x4 ;  /* 0x0000000407067211 */ /* 0x001fe400078e20ff */
[----:B------:R-:W-:Y:S02]  /*00e0*/  IADD3 R21, PT, PT, R4, UR4, RZ ;  /* 0x0000000404157c10 */ /* 0x000fe4000fffe0ff */
[C---:B------:R-:W-:Y:S01]  /*00f0*/  LOP3.LUT R3, R6.reuse, 0xffff, RZ, 0xc0, !PT ;  /* 0x0000ffff06037812 */ /* 0x040fe200078ec0ff */
[----:B------:R-:W-:-:S04]  /*0100*/  VIADD R2, R6, 0x100 ;  /* 0x0000010006027836 */ /* 0x000fc80000000000 */
[----:B------:R-:W-:Y:S01]  /*0110*/  IMAD R3, R3, 0x6667, RZ ;  /* 0x0000666703037824 */ /* 0x000fe200078e02ff */
[----:B------:R-:W-:-:S04]  /*0120*/  LOP3.LUT R0, R2, 0xffff, RZ, 0xc0, !PT ;  /* 0x0000ffff02007812 */ /* 0x000fc800078ec0ff */
[----:B------:R-:W-:Y:S01]  /*0130*/  SHF.R.U32.HI R8, RZ, 0x13, R3 ;  /* 0x00000013ff087819 */ /* 0x000fe20000011603 */
[----:B------:R-:W-:-:S03]  /*0140*/  IMAD R0, R0, 0x6667, RZ ;  /* 0x0000666700007824 */ /* 0x000fc600078e02ff */
[----:B------:R-:W-:Y:S02]  /*0150*/  PRMT R11, R8, 0x9910, RZ ;  /* 0x00009910080b7816 */ /* 0x000fe400000000ff */
[----:B------:R-:W-:Y:S02]  /*0160*/  SHF.R.U32.HI R12, RZ, 0x13, R0 ;  /* 0x00000013ff0c7819 */ /* 0x000fe40000011600 */
[----:B------:R-:W-:Y:S02]  /*0170*/  MOV R0, 0x400 ;  /* 0x0000040000007802 */ /* 0x000fe40000000f00 */
[----:B------:R-:W-:Y:S02]  /*0180*/  PRMT R5, R12, 0x9910, RZ ;  /* 0x000099100c057816 */ /* 0x000fe400000000ff */
[----:B----4-:R-:W-:Y:S02]  /*0190*/  LEA R9, R9, R0, 0x18 ;  /* 0x0000000009097211 */ /* 0x010fe400078ec0ff */
[----:B------:R-:W-:Y:S01]  /*01a0*/  MOV R3, R5 ;  /* 0x0000000500037202 */ /* 0x000fe20000000f00 */
[----:B------:R-:W0:Y:S01]  /*01b0*/  LDC R0, c[0x0][0x39c] ;  /* 0x0000e700ff007b82 */ /* 0x000e220000000800 */
[C---:B-----5:R-:W-:Y:S01]  /*01c0*/  IMAD R5, R13.reuse, 0x10, R7 ;  /* 0x000000100d057824 */ /* 0x060fe200078e0207 */
[----:B------:R-:W-:Y:S01]  /*01d0*/  LEA R16, R13, R8, 0x4 ;  /* 0x000000080d107211 */ /* 0x000fe200078e20ff */
[--C-:B------:R-:W-:Y:S01]  /*01e0*/  IMAD R7, R7, 0x50, R9.reuse ;  /* 0x0000005007077824 */ /* 0x100fe200078e0209 */
[----:B------:R-:W-:Y:S01]  /*01f0*/  LEA R14, R13, R12, 0x4 ;  /* 0x0000000c0d0e7211 */ /* 0x000fe200078e20ff */
[----:B------:R-:W-:Y:S01]  /*0200*/  IMAD R3, R3, 0x14, RZ ;  /* 0x0000001403037824 */ /* 0x000fe200078e02ff */
[----:B--2---:R-:W-:Y:S01]  /*0210*/  ISETP.GE.AND P0, PT, R5, UR8, PT ;  /* 0x0000000805007c0c */ /* 0x004fe2000bf06270 */
[----:B------:R-:W-:Y:S01]  /*0220*/  IMAD R8, R8, 0x50, R9 ;  /* 0x0000005008087824 */ /* 0x000fe200078e0209 */
[----:B------:R-:W-:Y:S01]  /*0230*/  IADD3 R17, PT, PT, R14, -0x2, RZ ;  /* 0xfffffffe0e117810 */ /* 0x000fe20007ffe0ff */
[----:B------:R-:W-:-:S02]  /*0240*/  IMAD.MOV R15, RZ, RZ, -R3 ;  /* 0x000000ffff0f7224 */ /* 0x000fc400078e0a03 */
[----:B------:R-:W-:Y:S02]  /*0250*/  IMAD R3, R11, 0x14, RZ ;  /* 0x000000140b037824 */ /* 0x000fe400078e02ff */
[----:B------:R-:W-:Y:S01]  /*0260*/  IMAD R9, R12, 0x50, R9 ;  /* 0x000000500c097824 */ /* 0x000fe200078e0209 */
[----:B------:R-:W-:Y:S01]  /*0270*/  PRMT R11, R15, 0x7710, RZ ;  /* 0x000077100f0b7816 */ /* 0x000fe200000000ff */
[----:B------:R-:W-:Y:S01]  /*0280*/  VIADD R13, R16, 0xfffffffe ;  /* 0xfffffffe100d7836 */ /* 0x000fe20000000000 */
[----:B------:R-:W-:Y:S01]  /*0290*/  IADD3 R3, PT, PT, RZ, -R3, RZ ;  /* 0x80000003ff037210 */ /* 0x000fe20007ffe0ff */
[----:B------:R-:W-:Y:S02]  /*02a0*/  IMAD R7, R4, 0x4, R7 ;  /* 0x0000000404077824 */ /* 0x000fe400078e0207 */
[----:B------:R-:W-:Y:S01]  /*02b0*/  IMAD.IADD R2, R2, 0x1, R11 ;  /* 0x0000000102027824 */ /* 0x000fe200078e020b */
[----:B------:R-:W-:Y:S02]  /*02c0*/  PRMT R11, R3, 0x7710, RZ ;  /* 0x00007710030b7816 */ /* 0x000fe400000000ff */
[----:B------:R-:W-:-:S02]  /*02d0*/  ISETP.GE.AND P1, PT, R13, UR8, PT ;  /* 0x000000080d007c0c */ /* 0x000fc4000bf26270 */
[----:B------:R-:W-:Y:S01]  /*02e0*/  LOP3.LUT R12, R2, 0xffff, RZ, 0xc0, !PT ;  /* 0x0000ffff020c7812 */ /* 0x000fe200078ec0ff */
[-C--:B0-----:R-:W-:Y:S01]  /*02f0*/  IMAD R5, R5, R0.reuse, R21 ;  /* 0x0000000005057224 */ /* 0x081fe200078e0215 */
[----:B------:R-:W0:Y:S01]  /*0300*/  LDC.64 R2, c[0x0][0x380] ;  /* 0x0000e000ff027b82 */ /* 0x000e220000000a00 */
[----:B------:R-:W-:Y:S02]  /*0310*/  IADD3 R11, PT, PT, R6, R11, RZ ;  /* 0x0000000b060b7210 */ /* 0x000fe40007ffe0ff */
[----:B------:R-:W-:Y:S02]  /*0320*/  IADD3 R19, PT, PT, R12, UR5, RZ ;  /* 0x000000050c137c10 */ /* 0x000fe4000fffe0ff */
[----:B------:R-:W-:Y:S02]  /*0330*/  LOP3.LUT R11, R11, 0xffff, RZ, 0xc0, !PT ;  /* 0x0000ffff0b0b7812 */ /* 0x000fe400078ec0ff */
[-C--:B------:R-:W-:Y:S02]  /*0340*/  ISETP.GE.AND P2, PT, R19, R0.reuse, PT ;  /* 0x000000001300720c */ /* 0x080fe40003f46270 */
[----:B------:R-:W-:Y:S01]  /*0350*/  ISETP.GT.U32.AND P1, PT, R16, 0x1, !P1 ;  /* 0x000000011000780c */ /* 0x000fe20004f24070 */
[----:B------:R-:W-:Y:S01]  /*0360*/  VIADD R15, R11, UR5 ;  /* 0x000000050b0f7c36 */ /* 0x000fe20008000000 */
[----:B------:R-:W-:Y:S01]  /*0370*/  ISETP.GT.AND P2, PT, R19, -0x1, !P2 ;  /* 0xffffffff1300780c */ /* 0x000fe20005744270 */
[----:B------:R-:W-:Y:S01]  /*0380*/  IMAD R19, R17, R0, UR4 ;  /* 0x0000000411137e24 */ /* 0x000fe2000f8e0200 */
[----:B------:R-:W-:Y:S01]  /*0390*/  LEA R8, R11, R8, 0x2 ;  /* 0x000000080b087211 */ /* 0x000fe200078e10ff */
[----:B------:R-:W-:Y:S01]  /*03a0*/  IMAD R13, R13, R0, R15 ;  /* 0x000000000d0d7224 */ /* 0x000fe200078e020f */
[----:B------:R-:W-:Y:S01]  /*03b0*/  ISETP.GT.AND P1, PT, R15, -0x1, P1 ;  /* 0xffffffff0f00780c */ /* 0x000fe20000f24270 */
[-C--:B------:R-:W-:Y:S01]  /*03c0*/  IMAD R11, R5, R10.reuse, RZ ;  /* 0x0000000a050b7224 */ /* 0x080fe200078e02ff */
[----:B------:R-:W-:Y:S01]  /*03d0*/  IADD3 R19, PT, PT, R19, -0x2, R12 ;  /* 0xfffffffe13137810 */ /* 0x000fe20007ffe00c */
[----:B------:R-:W-:Y:S01]  /*03e0*/  IMAD R13, R13, R10, RZ ;  /* 0x0000000a0d0d7224 */ /* 0x000fe200078e02ff */
[----:B------:R-:W-:-:S02]  /*03f0*/  ISETP.LT.AND P1, PT, R15, R0, P1 ;  /* 0x000000000f00720c */ /* 0x000fc40000f21270 */
[----:B------:R-:W-:Y:S01]  /*0400*/  ISETP.LT.AND P0, PT, R21, R0, !P0 ;  /* 0x000000001500720c */ /* 0x000fe20004701270 */
[----:B------:R-:W-:Y:S01]  /*0410*/  IMAD R15, R19, R10, RZ ;  /* 0x0000000a130f7224 */ /* 0x000fe200078e02ff */
[----:B------:R-:W-:Y:S01]  /*0420*/  ISETP.LT.AND P2, PT, R17, UR8, P2 ;  /* 0x0000000811007c0c */ /* 0x000fe20009741270 */
[----:B------:R-:W-:Y:S01]  /*0430*/  IMAD.MOV R10, RZ, RZ, -R10 ;  /* 0x000000ffff0a7224 */ /* 0x000fe200078e0a0a */
[----:B---3--:R-:W-:-:S11]  /*0440*/  LEA R9, R12, R9, 0x2 ;  /* 0x000000090c097211 */ /* 0x008fd600078e10ff */
.L_x_3:
[----:B-1----:R-:W-:Y:S02]  /*0450*/  HFMA2 R17, -RZ, RZ, 0, 0 ;  /* 0x00000000ff117431 */ /* 0x002fe400000001ff */
[----:B0-----:R-:W-:-:S05]  /*0460*/  IMAD.WIDE R4, R13, 0x4, R2 ;  /* 0x000000040d047825 */ /* 0x001fca00078e0202 */
[----:B------:R-:W2:Y:S01]  /*0470*/  @P1 LDG.E R17, desc[UR6][R4.64] ;  /* 0x0000000604111981 */ /* 0x000ea2000c1e1900 */
[----:B------:R-:W-:Y:S01]  /*0480*/  ISETP.GT.U32.AND P4, PT, R6, 0x8f, PT ;  /* 0x0000008f0600780c */ /* 0x000fe20003f84070 */
[----:B------:R-:W-:Y:S01]  /*0490*/  BSSY.RECONVERGENT B0, `(.L_x_0) ;  /* 0x000000b000007945 */ /* 0x000fe20003800200 */
[----:B------:R-:W-:-:S04]  /*04a0*/  IADD3 R10, PT, PT, R10, 0x1, RZ ;  /* 0x000000010a0a7810 */ /* 0x000fc80007ffe0ff */
[----:B------:R-:W-:Y:S01]  /*04b0*/  ISETP.NE.AND P3, PT, R10, RZ, PT ;  /* 0x000000ff0a00720c */ /* 0x000fe20003f65270 */
[----:B--2---:R0:W-:Y:S06]  /*04c0*/  STS [R8], R17 ;  /* 0x0000001108007388 */ /* 0x0041ec0000000800 */
[----:B------:R-:W-:Y:S06]  /*04d0*/  @P4 BRA `(.L_x_1) ;  /* 0x0000000000184947 */ /* 0x000fec0003800000 */
[----:B------:R-:W-:Y:S05]  /*04e0*/  @!P2 BRA `(.L_x_2) ;  /* 0x000000000010a947 */ /* 0x000fea0003800000 */
[----:B------:R-:W-:-:S06]  /*04f0*/  IMAD.WIDE R4, R15, 0x4, R2 ;  /* 0x000000040f047825 */ /* 0x000fcc00078e0202 */
[----:B------:R-:W2:Y:S04]  /*0500*/  LDG.E R4, desc[UR6][R4.64] ;  /* 0x0000000604047981 */ /* 0x000ea8000c1e1900 */
[----:B--2---:R1:W-:Y:S01]  /*0510*/  STS [R9], R4 ;  /* 0x0000000409007388 */ /* 0x0043e20000000800 */
[----:B------:R-:W-:Y:S05]  /*0520*/  BRA `(.L_x_1) ;  /* 0x0000000000047947 */ /* 0x000fea0003800000 */
.L_x_2:
[----:B------:R2:W-:Y:S02]  /*0530*/  STS [R9], RZ ;  /* 0x000000ff09007388 */ /* 0x0005e40000000800 */
.L_x_1:
[----:B------:R-:W-:Y:S05]  /*0540*/  BSYNC.RECONVERGENT B0 ;  /* 0x0000000000007941 */ /* 0x000fea0003800200 */
.L_x_0:
[----:B-1----:R-:W1:Y:S08]  /*0550*/  LDC.64 R4, c[0x0][0x388] ;  /* 0x0000e200ff047b82 */ /* 0x002e700000000a00 */
[----:B------:R-:W-:Y:S06]  /*0560*/  BAR.SYNC.DEFER_BLOCKING 0x0 ;  /* 0x0000000000007b1d */ /* 0x000fec0000010000 */
[----:B-1----:R-:W3:Y:S04]  /*0570*/  LDG.E.CONSTANT R25, desc[UR6][R4.64] ;  /* 0x0000000604197981 */ /* 0x002ee8000c1e9900 */
[----:B------:R-:W4:Y:S04]  /*0580*/  LDG.E.CONSTANT R14, desc[UR6][R4.64+0x4] ;  /* 0x00000406040e7981 */ /* 0x000f28000c1e9900 */
[----:B------:R-:W5:Y:S04]  /*0590*/  LDG.E.CONSTANT R24, desc[UR6][R4.64+0x8] ;  /* 0x0000080604187981 */ /* 0x000f68000c1e9900 */
[----:B------:R-:W2:Y:S04]  /*05a0*/  LDG.E.CONSTANT R16, desc[UR6][R4.64+0xc] ;  /* 0x00000c0604107981 */ /* 0x000ea8000c1e9900 */
[----:B------:R-:W2:Y:S04]  /*05b0*/  LDG.E.CONSTANT R23, desc[UR6][R4.64+0x10] ;  /* 0x0000100604177981 */ /* 0x000ea8000c1e9900 */
[----:B------:R-:W2:Y:S04]  /*05c0*/  LDG.E.CONSTANT R22, desc[UR6][R4.64+0x14] ;  /* 0x0000140604167981 */ /* 0x000ea8000c1e9900 */
[----:B0-----:R-:W2:Y:S04]  /*05d0*/  LDG.E.CONSTANT R17, desc[UR6][R4.64+0x18] ;  /* 0x0000180604117981 */ /* 0x001ea8000c1e9900 */
[----:B------:R-:W2:Y:S04]  /*05e0*/  LDG.E.CONSTANT R21, desc[UR6][R4.64+0x1c] ;  /* 0x00001c0604157981 */ /* 0x000ea8000c1e9900 */
[----:B------:R-:W2:Y:S04]  /*05f0*/  LDG.E.CONSTANT R20, desc[UR6][R4.64+0x20] ;  /* 0x0000200604147981 */ /* 0x000ea8000c1e9900 */
[----:B------:R-:W2:Y:S04]  /*0600*/  LDG.E.CONSTANT R19, desc[UR6][R4.64+0x24] ;  /* 0x0000240604137981 */ /* 0x000ea8000c1e9900 */
[----:B------:R-:W2:Y:S04]  /*0610*/  LDG.E.CONSTANT R18, desc[UR6][R4.64+0x28] ;  /* 0x0000280604127981 */ /* 0x000ea8000c1e9900 */
[----:B------:R-:W2:Y:S04]  /*0620*/  LDG.E.CONSTANT R12, desc[UR6][R4.64+0x2c] ;  /* 0x00002c06040c7981 */ /* 0x000ea8000c1e9900 */
[----:B------:R-:W3:Y:S04]  /*0630*/  LDS R0, [R7] ;  /* 0x0000000007007984 */ /* 0x000ee80000000800 */
[----:B------:R-:W4:Y:S04]  /*0640*/  LDS R27, [R7+0x4] ;  /* 0x00000400071b7984 */ /* 0x000f280000000800 */
[----:B------:R-:W5:Y:S04]  /*0650*/  LDS R26, [R7+0x8] ;  /* 0x00000800071a7984 */ /* 0x000f680000000800 */
[----:B------:R-:W-:Y:S01]  /*0660*/  LDS R29, [R7+0x10] ;  /* 0x00001000071d7984 */ /* 0x000fe20000000800 */
[----:B---3--:R-:W-:-:S03]  /*0670*/  FFMA R0, R0, R25, RZ ;  /* 0x0000001900007223 */ /* 0x008fc600000000ff */
[----:B------:R-:W-:Y:S01]  /*0680*/  LDS R25, [R7+0x50] ;  /* 0x0000500007197984 */ /* 0x000fe20000000800 */
[----:B----4-:R-:W-:-:S03]  /*0690*/  FFMA R27, R27, R14, R0 ;  /* 0x0000000e1b1b7223 */ /* 0x010fc60000000000 */
[----:B------:R-:W2:Y:S04]  /*06a0*/  LDS R0, [R7+0xc] ;  /* 0x00000c0007007984 */ /* 0x000ea80000000800 */
[----:B------:R-:W3:Y:S01]  /*06b0*/  LDG.E.CONSTANT R14, desc[UR6][R4.64+0x30] ;  /* 0x00003006040e7981 */ /* 0x000ee2000c1e9900 */
[----:B-----5:R-:W-:-:S03]  /*06c0*/  FFMA R27, R26, R24, R27 ;  /* 0x000000181a1b7223 */ /* 0x020fc6000000001b */
[----:B------:R-:W0:Y:S04]  /*06d0*/  LDS R24, [R7+0x54] ;  /* 0x0000540007187984 */ /* 0x000e280000000800 */
[----:B------:R-:W1:Y:S01]  /*06e0*/  LDS R26, [R7+0x58] ;  /* 0x00005800071a7984 */ /* 0x000e620000000800 */
[----:B--2---:R-:W-:-:S03]  /*06f0*/  FFMA R0, R0, R16, R27 ;  /* 0x0000001000007223 */ /* 0x004fc6000000001b */
[----:B------:R-:W2:Y:S01]  /*0700*/  LDG.E.CONSTANT R16, desc[UR6][R4.64+0x34] ;  /* 0x0000340604107981 */ /* 0x000ea2000c1e9900 */
[----:B------:R-:W-:-:S03]  /*0710*/  FFMA R0, R29, R23, R0 ;  /* 0x000000171d007223 */ /* 0x000fc60000000000 */
[----:B------:R-:W4:Y:S01]  /*0720*/  LDS R23, [R7+0x5c] ;  /* 0x00005c0007177984 */ /* 0x000f220000000800 */
[----:B------:R-:W-:-:S03]  /*0730*/  FFMA R25, R25, R22, R0 ;  /* 0x0000001619197223 */ /* 0x000fc60000000000 */
[----:B------:R-:W5:Y:S01]  /*0740*/  LDG.E.CONSTANT R0, desc[UR6][R4.64+0x38] ;  /* 0x0000380604007981 */ /* 0x000f62000c1e9900 */
[----:B0-----:R-:W-:-:S03]  /*0750*/  FFMA R25, R24, R17, R25 ;  /* 0x0000001118197223 */ /* 0x001fc60000000019 */
[----:B------:R-:W0:Y:S04]  /*0760*/  LDS R24, [R7+0x60] ;  /* 0x0000600007187984 */ /* 0x000e280000000800 */
[----:B------:R-:W5:Y:S01]  /*0770*/  LDG.E.CONSTANT R17, desc[UR6][R4.64+0x3c] ;  /* 0x00003c0604117981 */ /* 0x000f62000c1e9900 */
[----:B-1----:R-:W-:-:S03]  /*0780*/  FFMA R26, R26, R21, R25 ;  /* 0x000000151a1a7223 */ /* 0x002fc60000000019 */
[----:B------:R-:W1:Y:S04]  /*0790*/  LDS R25, [R7+0xa0] ;  /* 0x0000a00007197984 */ /* 0x000e680000000800 */
[----:B------:R-:W5:Y:S04]  /*07a0*/  LDG.E.CONSTANT R21, desc[UR6][R4.64+0x40] ;  /* 0x0000400604157981 */ /* 0x000f68000c1e9900 */
[----:B------:R-:W1:Y:S04]  /*07b0*/  LDS R27, [R7+0xa4] ;  /* 0x0000a400071b7984 */ /* 0x000e680000000800 */
[----:B------:R-:W5:Y:S04]  /*07c0*/  LDG.E.CONSTANT R22, desc[UR6][R4.64+0x48] ;  /* 0x0000480604167981 */ /* 0x000f68000c1e9900 */
[----:B------:R-:W-:Y:S01]  /*07d0*/  LDS R29, [R7+0xf8] ;  /* 0x0000f800071d7984 */ /* 0x000fe20000000800 */
[----:B----4-:R-:W-:-:S03]  /*07e0*/  FFMA R23, R23, R20, R26 ;  /* 0x0000001417177223 */ /* 0x010fc6000000001a */
[----:B------:R-:W4:Y:S01]  /*07f0*/  LDG.E.CONSTANT R20, desc[UR6][R4.64+0x44] ;  /* 0x0000440604147981 */ /* 0x000f22000c1e9900 */
[----:B0-----:R-:W-:-:S03]  /*0800*/  FFMA R24, R24, R19, R23 ;  /* 0x0000001318187223 */ /* 0x001fc60000000017 */
[----:B------:R-:W4:Y:S04]  /*0810*/  LDG.E.CONSTANT R23, desc[UR6][R4.64+0x4c] ;  /* 0x00004c0604177981 */ /* 0x000f28000c1e9900 */
[----:B------:R-:W4:Y:S01]  /*0820*/  LDG.E.CONSTANT R19, desc[UR6][R4.64+0x50] ;  /* 0x0000500604137981 */ /* 0x000f22000c1e9900 */
[----:B-1----:R-:W-:-:S03]  /*0830*/  FFMA R26, R25, R18, R24 ;  /* 0x00000012191a7223 */ /* 0x002fc60000000018 */
[----:B------:R-:W4:Y:S04]  /*0840*/  LDG.E.CONSTANT R24, desc[UR6][R4.64+0x54] ;  /* 0x0000540604187981 */ /* 0x000f28000c1e9900 */
[----:B------:R-:W4:Y:S01]  /*0850*/  LDG.E.CONSTANT R18, desc[UR6][R4.64+0x58] ;  /* 0x0000580604127981 */ /* 0x000f22000c1e9900 */
[----:B------:R-:W-:-:S03]  /*0860*/  FFMA R27, R27, R12, R26 ;  /* 0x0000000c1b1b7223 */ /* 0x000fc6000000001a */
[----:B------:R-:W4:Y:S04]  /*0870*/  LDG.E.CONSTANT R12, desc[UR6][R4.64+0x5c] ;  /* 0x00005c06040c7981 */ /* 0x000f28000c1e9900 */
[----:B------:R0:W4:Y:S04]  /*0880*/  LDG.E.CONSTANT R25, desc[UR6][R4.64+0x60] ;  /* 0x0000600604197981 */ /* 0x000128000c1e9900 */
[----:B------:R-:W3:Y:S04]  /*0890*/  LDS R26, [R7+0xa8] ;  /* 0x0000a800071a7984 */ /* 0x000ee80000000800 */
[----:B0-----:R-:W-:Y:S04]  /*08a0*/  LDS R4, [R7+0x100] ;  /* 0x0001000007047984 */ /* 0x001fe80000000800 */
[----:B------:R-:W-:Y:S01]  /*08b0*/  LDS R5, [R7+0x148] ;  /* 0x0001480007057984 */ /* 0x000fe20000000800 */
[----:B---3--:R-:W-:-:S03]  /*08c0*/  FFMA R27, R26, R14, R27 ;  /* 0x0000000e1a1b7223 */ /* 0x008fc6000000001b */
[----:B------:R-:W2:Y:S04]  /*08d0*/  LDS R14, [R7+0xac] ;  /* 0x0000ac00070e7984 */ /* 0x000ea80000000800 */
[----:B------:R-:W5:Y:S01]  /*08e0*/  LDS R26, [R7+0xb0] ;  /* 0x0000b000071a7984 */ /* 0x000f620000000800 */
[----:B--2---:R-:W-:-:S03]  /*08f0*/  FFMA R27, R14, R16, R27 ;  /* 0x000000100e1b7223 */ /* 0x004fc6000000001b */
[----:B------:R-:W0:Y:S04]  /*0900*/  LDS R16, [R7+0xf0] ;  /* 0x0000f00007107984 */ /* 0x000e280000000800 */
[----:B------:R-:W1:Y:S01]  /*0910*/  LDS R14, [R7+0xf4] ;  /* 0x0000f400070e7984 */ /* 0x000e620000000800 */
[----:B-----5:R-:W-:-:S03]  /*0920*/  FFMA R0, R26, R0, R27 ;  /* 0x000000001a007223 */ /* 0x020fc6000000001b */
[----:B------:R-:W2:Y:S01]  /*0930*/  LDS R27, [R7+0xfc] ;  /* 0x0000fc00071b7984 */ /* 0x000ea20000000800 */
[----:B0-----:R-:W-:-:S03]  /*0940*/  FFMA R17, R16, R17, R0 ;  /* 0x0000001110117223 */ /* 0x001fc60000000000 */
[----:B------:R-:W0:Y:S01]  /*0950*/  LDS R0, [R7+0x140] ;  /* 0x0001400007007984 */ /* 0x000e220000000800 */
[----:B-1----:R-:W-:-:S03]  /*0960*/  FFMA R14, R14, R21, R17 ;  /* 0x000000150e0e7223 */ /* 0x002fc60000000011 */
[----:B------:R-:W1:Y:S04]  /*0970*/  LDS R17, [R7+0x144] ;  /* 0x0001440007117984 */ /* 0x000e680000000800 */
[----:B------:R-:W3:Y:S01]  /*0980*/  LDS R21, [R7+0x14c] ;  /* 0x00014c0007157984 */ /* 0x000ee20000000800 */
[----:B----4-:R-:W-:-:S03]  /*0990*/  FFMA R20, R29, R20, R14 ;  /* 0x000000141d147223 */ /* 0x010fc6000000000e */
[----:B------:R-:W4:Y:S01]  /*09a0*/  LDS R14, [R7+0x150] ;  /* 0x00015000070e7984 */ /* 0x000f220000000800 */
[----:B--2---:R-:W-:-:S04]  /*09b0*/  FFMA R27, R27, R22, R20 ;  /* 0x000000161b1b7223 */ /* 0x004fc80000000014 */
[----:B------:R-:W-:-:S04]  /*09c0*/  FFMA R23, R4, R23, R27 ;  /* 0x0000001704177223 */ /* 0x000fc8000000001b */
[----:B0-----:R-:W-:-:S04]  /*09d0*/  FFMA R0, R0, R19, R23 ;  /* 0x0000001300007223 */ /* 0x001fc80000000017 */
[----:B-1----:R-:W-:-:S04]  /*09e0*/  FFMA R0, R17, R24, R0 ;  /* 0x0000001811007223 */ /* 0x002fc80000000000 */
[----:B------:R-:W-:-:S04]  /*09f0*/  FFMA R0, R5, R18, R0 ;  /* 0x0000001205007223 */ /* 0x000fc80000000000 */
[----:B---3--:R-:W-:-:S04]  /*0a00*/  FFMA R21, R21, R12, R0 ;  /* 0x0000000c15157223 */ /* 0x008fc80000000000 */
[----:B----4-:R-:W-:-:S06]  /*0a10*/  FFMA R4, R14, R25, R21 ;  /* 0x000000190e047223 */ /* 0x010fcc0000000015 */
[----:B------:R-:W0:Y:S01]  /*0a20*/  @P0 F2F.F64.F32 R4, R4 ;  /* 0x0000000400040310 */ /* 0x000e220000201800 */
[----:B------:R-:W-:Y:S02]  /*0a30*/  @P0 IMAD.MOV.U32 R0, RZ, RZ, RZ ;  /* 0x000000ffff000224 */ /* 0x000fe400078e00ff */
[----:B------:R-:W-:Y:S01]  /*0a40*/  @P0 IMAD.MOV.U32 R16, RZ, RZ, RZ ;  /* 0x000000ffff100224 */ /* 0x000fe200078e00ff */
[----:B0-----:R-:W-:Y:S01]  /*0a50*/  @P0 DSETP.MAX.AND P4, P5, RZ, R4, PT ;  /* 0x00000004ff00022a */ /* 0x001fe20003d8f000 */
[----:B------:R-:W-:-:S04]  /*0a60*/  @P0 MOV R17, R5 ;  /* 0x0000000500110202 */ /* 0x000fc80000000f00 */
[----:B------:R-:W-:Y:S02]  /*0a70*/  @P0 LOP3.LUT R19, R17, 0x80000, RZ, 0xfc, !PT ;  /* 0x0008000011130812 */ /* 0x000fe400078efcff */
[----:B------:R-:W-:Y:S02]  /*0a80*/  @P0 FSEL R0, R0, R17, P4 ;  /* 0x0000001100000208 */ /* 0x000fe40002000000 */
[----:B------:R-:W-:Y:S02]  /*0a90*/  @P0 MOV R17, R4 ;  /* 0x0000000400110202 */ /* 0x000fe40000000f00 */
[----:B------:R-:W0:Y:S02]  /*0aa0*/  @P0 LDC.64 R4, c[0x0][0x390] ;  /* 0x0000e400ff040b82 */ /* 0x000e240000000a00 */
[----:B------:R-:W-:Y:S02]  /*0ab0*/  @P0 SEL R16, R16, R17, P4 ;  /* 0x0000001110100207 */ /* 0x000fe40002000000 */
[----:B------:R-:W-:Y:S01]  /*0ac0*/  @P0 SEL R17, R19, R0, P5 ;  /* 0x0000000013110207 */ /* 0x000fe20002800000 */
[----:B------:R-:W-:-:S03]  /*0ad0*/  HFMA2 R19, -RZ, RZ, 4.76837158203125e-07, 0 ;  /* 0x00080000ff137431 */ /* 0x000fc600000001ff */
[----:B------:R-:W-:Y:S02]  /*0ae0*/  @P0 MOV R0, R17 ;  /* 0x0000001100000202 */ /* 0x000fe40000000f00 */
[----:B------:R-:W-:Y:S01]  /*0af0*/  @P0 DSETP.MIN.AND P4, P5, R16, 1, PT ;  /* 0x3ff000001000042a */ /* 0x000fe20003d80000 */
[----:B------:R-:W-:-:S05]  /*0b00*/  @P0 LOP3.LUT R19, R19, 0x3ff00000, RZ, 0xfc, !PT ;  /* 0x3ff0000013130812 */ /* 0x000fca00078efcff */
[----:B------:R-:W-:Y:S02]  /*0b10*/  @P0 FSEL R0, R0, 1.875, P4 ;  /* 0x3ff0000000000808 */ /* 0x000fe40002000000 */
[----:B------:R-:W-:Y:S02]  /*0b20*/  @P0 SEL R16, R16, RZ, P4 ;  /* 0x000000ff10100207 */ /* 0x000fe40002000000 */
[----:B------:R-:W-:-:S06]  /*0b30*/  @P0 SEL R17, R19, R0, P5 ;  /* 0x0000000013110207 */ /* 0x000fcc0002800000 */
[----:B------:R-:W1:Y:S01]  /*0b40*/  @P0 F2F.F32.F64 R17, R16 ;  /* 0x0000001000110310 */ /* 0x000e620000301000 */
[----:B0-----:R-:W-:Y:S01]  /*0b50*/  @P0 IMAD.WIDE R4, R11, 0x4, R4 ;  /* 0x000000040b040825 */ /* 0x001fe200078e0204 */
[----:B------:R-:W-:Y:S02]  /*0b60*/  IADD3 R13, PT, PT, R13, 0x1, RZ ;  /* 0x000000010d0d7810 */ /* 0x000fe40007ffe0ff */
[----:B------:R-:W-:Y:S01]  /*0b70*/  IADD3 R11, PT, PT, R11, 0x1, RZ ;  /* 0x000000010b0b7810 */ /* 0x000fe20007ffe0ff */
[----:B------:R-:W-:Y:S01]  /*0b80*/  VIADD R15, R15, 0x1 ;  /* 0x000000010f0f7836 */ /* 0x000fe20000000000 */
[----:B-1----:R1:W-:Y:S01]  /*0b90*/  @P0 STG.E desc[UR6][R4.64], R17 ;  /* 0x0000001104000986 */ /* 0x0023e2000c101906 */
[----:B------:R-:W-:Y:S06]  /*0ba0*/  BAR.SYNC.DEFER_BLOCKING 0x0 ;  /* 0x0000000000007b1d */ /* 0x000fec0000010000 */
[----:B------:R-:W-:Y:S05]  /*0bb0*/  @P3 BRA `(.L_x_3) ;  /* 0xfffffff800243947 */ /* 0x000fea000383ffff */
[----:B------:R-:W-:Y:S05]  /*0bc0*/  EXIT ;  /* 0x000000000000794d */ /* 0x000fea0003800000 */
.L_x_4:
[----:B------:R-:W-:-:S00]  /*0bd0*/  BRA `(.L_x_4) ;  /* 0xfffffffc00fc7947 */ /* 0x000fc0000383ffff */
[----:B------:R-:W-:-:S00]  /*0be0*/  NOP ;  /* 0x0000000000007918 */ /* 0x000fc00000000000 */
        /* <DEDUP_REMOVED lines=9> */
.L_x_5:


//--------------------- .nv.shared._Z11convolutionPfPKfS_iii --------------------------
	.section	.nv.shared._Z11convolutionPfPKfS_iii,"aw",@nobits
	.sectionflags	@""
	.align	4
.nv.shared._Z11convolutionPfPKfS_iii:
	.zero		2624


//--------------------- .nv.shared.reserved.0     --------------------------
	.section	.nv.shared.reserved.0,"aw",@nobits
	.weak		__nv_reservedSMEM_offset_0_alias
	.size		__nv_reservedSMEM_offset_0_alias, 0, 64
	.other		__nv_reservedSMEM_offset_0_alias,@"STO_CUDA_RESERVED_SHARED STV_DEFAULT"
__nv_reservedSMEM_offset_0_alias:
	.zero		0
	.zero		64


//--------------------- .nv.constant0._Z11convolutionPfPKfS_iii --------------------------
	.section	.nv.constant0._Z11convolutionPfPKfS_iii,"a",@progbits
	.sectionflags	@""
	.align	4
.nv.constant0._Z11convolutionPfPKfS_iii:
	.zero		932


//--------------------- SYMBOLS --------------------------

	.type		.nv.reservedSmem.offset0,@object
	.size		.nv.reservedSmem.offset0,0x4
	.type		.nv.reservedSmem.cap,@object
	.size		.nv.reservedSmem.cap,0x4
